//
// Generated by NVIDIA NVVM Compiler
//
// Compiler Build ID: CL-36424714
// Cuda compilation tools, release 13.0, V13.0.88
// Based on NVVM 20.0.0
//

.version 9.0
.target sm_100
.address_size 64

	// .globl	_Z19matvec_kernel_tilediiPKfS0_S0_Pf
.extern .shared .align 16 .b8 x_tile[];

.visible .entry _Z19matvec_kernel_tilediiPKfS0_S0_Pf(
	.param .u32 _Z19matvec_kernel_tilediiPKfS0_S0_Pf_param_0,
	.param .u32 _Z19matvec_kernel_tilediiPKfS0_S0_Pf_param_1,
	.param .u64 .ptr .align 1 _Z19matvec_kernel_tilediiPKfS0_S0_Pf_param_2,
	.param .u64 .ptr .align 1 _Z19matvec_kernel_tilediiPKfS0_S0_Pf_param_3,
	.param .u64 .ptr .align 1 _Z19matvec_kernel_tilediiPKfS0_S0_Pf_param_4,
	.param .u64 .ptr .align 1 _Z19matvec_kernel_tilediiPKfS0_S0_Pf_param_5
)
{
	.reg .pred 	%p<15>;
	.reg .b32 	%r<55>;
	.reg .b32 	%f<122>;
	.reg .b64 	%rd<33>;

	ld.param.u32 	%r27, [_Z19matvec_kernel_tilediiPKfS0_S0_Pf_param_0];
	ld.param.u32 	%r26, [_Z19matvec_kernel_tilediiPKfS0_S0_Pf_param_1];
	ld.param.u64 	%rd8, [_Z19matvec_kernel_tilediiPKfS0_S0_Pf_param_2];
	ld.param.u64 	%rd9, [_Z19matvec_kernel_tilediiPKfS0_S0_Pf_param_3];
	ld.param.u64 	%rd11, [_Z19matvec_kernel_tilediiPKfS0_S0_Pf_param_4];
	ld.param.u64 	%rd10, [_Z19matvec_kernel_tilediiPKfS0_S0_Pf_param_5];
	cvta.to.global.u64 	%rd1, %rd11;
	mov.u32 	%r28, %ctaid.x;
	mov.u32 	%r29, %ntid.x;
	mov.u32 	%r1, %tid.x;
	mad.lo.s32 	%r2, %r28, %r29, %r1;
	setp.ge.s32 	%p1, %r2, %r27;
	@%p1 bra 	$L__BB0_21;
	setp.lt.s32 	%p2, %r26, 1;
	mov.f32 	%f120, 0f00000000;
	@%p2 bra 	$L__BB0_20;
	shl.b32 	%r31, %r1, 2;
	mov.u32 	%r32, x_tile;
	add.s32 	%r3, %r32, %r31;
	mul.lo.s32 	%r4, %r26, %r2;
	cvta.to.global.u64 	%rd2, %rd8;
	mov.f32 	%f120, 0f00000000;
	mov.b32 	%r49, 0;
	mov.u32 	%r48, %r26;
$L__BB0_3:
	min.s32 	%r33, %r48, 256;
	max.s32 	%r7, %r33, 1;
	and.b32  	%r8, %r7, 7;
	and.b32  	%r9, %r7, 15;
	sub.s32 	%r10, %r26, %r49;
	min.s32 	%r34, %r10, 256;
	setp.ge.u32 	%p3, %r1, %r34;
	@%p3 bra 	$L__BB0_5;
	add.s32 	%r35, %r49, %r1;
	mul.wide.u32 	%rd12, %r35, 4;
	add.s64 	%rd13, %rd2, %rd12;
	ld.global.nc.f32 	%f19, [%rd13];
	st.shared.f32 	[%r3], %f19;
$L__BB0_5:
	bar.sync 	0;
	add.s32 	%r36, %r49, %r4;
	cvt.s64.s32 	%rd3, %r36;
	setp.lt.s32 	%p4, %r10, 1;
	@%p4 bra 	$L__BB0_19;
	setp.lt.s32 	%p5, %r48, 16;
	mov.b32 	%r53, 0;
	@%p5 bra 	$L__BB0_9;
	and.b32  	%r53, %r7, 496;
	neg.s32 	%r51, %r53;
	shl.b64 	%rd14, %rd3, 2;
	add.s64 	%rd15, %rd1, %rd14;
	add.s64 	%rd32, %rd15, 32;
	mov.u32 	%r39, x_tile;
	add.s32 	%r50, %r39, 32;
$L__BB0_8:
	.pragma "nounroll";
	ld.global.nc.f32 	%f21, [%rd32+-32];
	ld.shared.v4.f32 	{%f22, %f23, %f24, %f25}, [%r50+-32];
	fma.rn.f32 	%f26, %f21, %f22, %f120;
	ld.global.nc.f32 	%f27, [%rd32+-28];
	fma.rn.f32 	%f28, %f27, %f23, %f26;
	ld.global.nc.f32 	%f29, [%rd32+-24];
	fma.rn.f32 	%f30, %f29, %f24, %f28;
	ld.global.nc.f32 	%f31, [%rd32+-20];
	fma.rn.f32 	%f32, %f31, %f25, %f30;
	ld.global.nc.f32 	%f33, [%rd32+-16];
	ld.shared.v4.f32 	{%f34, %f35, %f36, %f37}, [%r50+-16];
	fma.rn.f32 	%f38, %f33, %f34, %f32;
	ld.global.nc.f32 	%f39, [%rd32+-12];
	fma.rn.f32 	%f40, %f39, %f35, %f38;
	ld.global.nc.f32 	%f41, [%rd32+-8];
	fma.rn.f32 	%f42, %f41, %f36, %f40;
	ld.global.nc.f32 	%f43, [%rd32+-4];
	fma.rn.f32 	%f44, %f43, %f37, %f42;
	ld.global.nc.f32 	%f45, [%rd32];
	ld.shared.v4.f32 	{%f46, %f47, %f48, %f49}, [%r50];
	fma.rn.f32 	%f50, %f45, %f46, %f44;
	ld.global.nc.f32 	%f51, [%rd32+4];
	fma.rn.f32 	%f52, %f51, %f47, %f50;
	ld.global.nc.f32 	%f53, [%rd32+8];
	fma.rn.f32 	%f54, %f53, %f48, %f52;
	ld.global.nc.f32 	%f55, [%rd32+12];
	fma.rn.f32 	%f56, %f55, %f49, %f54;
	ld.global.nc.f32 	%f57, [%rd32+16];
	ld.shared.v4.f32 	{%f58, %f59, %f60, %f61}, [%r50+16];
	fma.rn.f32 	%f62, %f57, %f58, %f56;
	ld.global.nc.f32 	%f63, [%rd32+20];
	fma.rn.f32 	%f64, %f63, %f59, %f62;
	ld.global.nc.f32 	%f65, [%rd32+24];
	fma.rn.f32 	%f66, %f65, %f60, %f64;
	ld.global.nc.f32 	%f67, [%rd32+28];
	fma.rn.f32 	%f120, %f67, %f61, %f66;
	add.s32 	%r51, %r51, 16;
	add.s64 	%rd32, %rd32, 64;
	add.s32 	%r50, %r50, 64;
	setp.ne.s32 	%p6, %r51, 0;
	@%p6 bra 	$L__BB0_8;
$L__BB0_9:
	setp.eq.s32 	%p7, %r9, 0;
	@%p7 bra 	$L__BB0_19;
	setp.lt.u32 	%p8, %r9, 8;
	@%p8 bra 	$L__BB0_12;
	cvt.u64.u32 	%rd16, %r53;
	add.s64 	%rd17, %rd16, %rd3;
	shl.b64 	%rd18, %rd17, 2;
	add.s64 	%rd19, %rd1, %rd18;
	ld.global.nc.f32 	%f69, [%rd19];
	shl.b32 	%r40, %r53, 2;
	mov.u32 	%r41, x_tile;
	add.s32 	%r42, %r41, %r40;
	ld.shared.f32 	%f70, [%r42];
	fma.rn.f32 	%f71, %f69, %f70, %f120;
	ld.global.nc.f32 	%f72, [%rd19+4];
	ld.shared.f32 	%f73, [%r42+4];
	fma.rn.f32 	%f74, %f72, %f73, %f71;
	ld.global.nc.f32 	%f75, [%rd19+8];
	ld.shared.f32 	%f76, [%r42+8];
	fma.rn.f32 	%f77, %f75, %f76, %f74;
	ld.global.nc.f32 	%f78, [%rd19+12];
	ld.shared.f32 	%f79, [%r42+12];
	fma.rn.f32 	%f80, %f78, %f79, %f77;
	ld.global.nc.f32 	%f81, [%rd19+16];
	ld.shared.f32 	%f82, [%r42+16];
	fma.rn.f32 	%f83, %f81, %f82, %f80;
	ld.global.nc.f32 	%f84, [%rd19+20];
	ld.shared.f32 	%f85, [%r42+20];
	fma.rn.f32 	%f86, %f84, %f85, %f83;
	ld.global.nc.f32 	%f87, [%rd19+24];
	ld.shared.f32 	%f88, [%r42+24];
	fma.rn.f32 	%f89, %f87, %f88, %f86;
	ld.global.nc.f32 	%f90, [%rd19+28];
	ld.shared.f32 	%f91, [%r42+28];
	fma.rn.f32 	%f120, %f90, %f91, %f89;
	add.s32 	%r53, %r53, 8;
$L__BB0_12:
	setp.eq.s32 	%p9, %r8, 0;
	@%p9 bra 	$L__BB0_19;
	and.b32  	%r20, %r7, 3;
	setp.lt.u32 	%p10, %r8, 4;
	@%p10 bra 	$L__BB0_15;
	cvt.u64.u32 	%rd20, %r53;
	add.s64 	%rd21, %rd20, %rd3;
	shl.b64 	%rd22, %rd21, 2;
	add.s64 	%rd23, %rd1, %rd22;
	ld.global.nc.f32 	%f93, [%rd23];
	shl.b32 	%r43, %r53, 2;
	mov.u32 	%r44, x_tile;
	add.s32 	%r45, %r44, %r43;
	ld.shared.f32 	%f94, [%r45];
	fma.rn.f32 	%f95, %f93, %f94, %f120;
	ld.global.nc.f32 	%f96, [%rd23+4];
	ld.shared.f32 	%f97, [%r45+4];
	fma.rn.f32 	%f98, %f96, %f97, %f95;
	ld.global.nc.f32 	%f99, [%rd23+8];
	ld.shared.f32 	%f100, [%r45+8];
	fma.rn.f32 	%f101, %f99, %f100, %f98;
	ld.global.nc.f32 	%f102, [%rd23+12];
	ld.shared.f32 	%f103, [%r45+12];
	fma.rn.f32 	%f120, %f102, %f103, %f101;
	add.s32 	%r53, %r53, 4;
$L__BB0_15:
	setp.eq.s32 	%p11, %r20, 0;
	@%p11 bra 	$L__BB0_19;
	cvt.u64.u32 	%rd24, %r53;
	add.s64 	%rd25, %rd24, %rd3;
	shl.b64 	%rd26, %rd25, 2;
	add.s64 	%rd7, %rd1, %rd26;
	ld.global.nc.f32 	%f104, [%rd7];
	shl.b32 	%r46, %r53, 2;
	mov.u32 	%r47, x_tile;
	add.s32 	%r23, %r47, %r46;
	ld.shared.f32 	%f105, [%r23];
	fma.rn.f32 	%f120, %f104, %f105, %f120;
	setp.eq.s32 	%p12, %r20, 1;
	@%p12 bra 	$L__BB0_19;
	ld.global.nc.f32 	%f106, [%rd7+4];
	ld.shared.f32 	%f107, [%r23+4];
	fma.rn.f32 	%f120, %f106, %f107, %f120;
	setp.eq.s32 	%p13, %r20, 2;
	@%p13 bra 	$L__BB0_19;
	ld.global.nc.f32 	%f108, [%rd7+8];
	ld.shared.f32 	%f109, [%r23+8];
	fma.rn.f32 	%f120, %f108, %f109, %f120;
$L__BB0_19:
	bar.sync 	0;
	add.s32 	%r49, %r49, 256;
	setp.lt.s32 	%p14, %r49, %r26;
	add.s32 	%r48, %r48, -256;
	@%p14 bra 	$L__BB0_3;
$L__BB0_20:
	cvta.to.global.u64 	%rd27, %rd9;
	mul.wide.s32 	%rd28, %r2, 4;
	add.s64 	%rd29, %rd27, %rd28;
	ld.global.nc.f32 	%f110, [%rd29];
	add.f32 	%f111, %f120, %f110;
	cvta.to.global.u64 	%rd30, %rd10;
	add.s64 	%rd31, %rd30, %rd28;
	st.global.f32 	[%rd31], %f111;
$L__BB0_21:
	ret;

}


// ===== COMPILED SASS (sm_100) =====

	.target	sm_100

	.elftype	@"ET_EXEC"


//--------------------- .note.nv.tkinfo           --------------------------
	.section	.note.nv.tkinfo,"",@"SHT_NOTE"
	.sectionflags	@"SHF_NOTE_NV_TKINFO"
	.tkinfo
        /*0018*/ 	.word	0x00000002
        /*0030*/ 	.string	""
        /*0030*/ 	.string	"ptxas"
        /*0030*/ 	.string	"Cuda compilation tools, release 13.0, V13.0.88"
        /*0030*/ 	.string	"Build cuda_13.0.r13.0/compiler.36424714_0"
        /*0030*/ 	.string	"-arch sm_100 -m 64 "



//--------------------- .note.nv.cuinfo           --------------------------
	.section	.note.nv.cuinfo,"",@"SHT_NOTE"
	.sectionflags	@"SHF_NOTE_NV_CUINFO"
        /*0018*/ 	.short	0x0002
        /*001a*/ 	.short	0x0064
        /*001c*/ 	.short	0x0082
	.zero		2


//--------------------- .nv.info                  --------------------------
	.section	.nv.info,"",@"SHT_CUDA_INFO"
	.align	4


	//----- nvinfo : EIATTR_REGCOUNT
	.align		4
        /*0000*/ 	.byte	0x04, 0x2f
        /*0002*/ 	.short	(.L_1 - .L_0)
	.align		4
.L_0:
        /*0004*/ 	.word	index@(_Z19matvec_kernel_tilediiPKfS0_S0_Pf)
        /*0008*/ 	.word	0x00000022


	//----- nvinfo : EIATTR_FRAME_SIZE
	.align		4
.L_1:
        /*000c*/ 	.byte	0x04, 0x11
        /*000e*/ 	.short	(.L_3 - .L_2)
	.align		4
.L_2:
        /*0010*/ 	.word	index@(_Z19matvec_kernel_tilediiPKfS0_S0_Pf)
        /*0014*/ 	.word	0x00000000


	//----- nvinfo : EIATTR_MIN_STACK_SIZE
	.align		4
.L_3:
        /*0018*/ 	.byte	0x04, 0x12
        /*001a*/ 	.short	(.L_5 - .L_4)
	.align		4
.L_4:
        /*001c*/ 	.word	index@(_Z19matvec_kernel_tilediiPKfS0_S0_Pf)
        /*0020*/ 	.word	0x00000000
.L_5:


//--------------------- .nv.compat                --------------------------
	.section	.nv.compat,"",@"SHT_CUDA_COMPAT_INFO"
	.align	4
        /*0000*/ 	.byte	0x02, 0x09, 0x00, 0x00, 0x02, 0x02, 0x01, 0x00, 0x02, 0x05, 0x05, 0x00, 0x03, 0x07, 0x01, 0x01
        /*0010*/ 	.byte	0x02, 0x03, 0x00, 0x00, 0x02, 0x06, 0x01, 0x00, 0x04, 0x0b, 0x08, 0x00, 0x09, 0x00, 0x00, 0x00
        /*0020*/ 	.byte	0x00, 0x00, 0x00, 0x00


//--------------------- .nv.info._Z19matvec_kernel_tilediiPKfS0_S0_Pf --------------------------
	.section	.nv.info._Z19matvec_kernel_tilediiPKfS0_S0_Pf,"",@"SHT_CUDA_INFO"
	.sectionflags	@""
	.align	4


	//----- nvinfo : EIATTR_CUDA_API_VERSION
	.align		4
        /*0000*/ 	.byte	0x04, 0x37
        /*0002*/ 	.short	(.L_7 - .L_6)
.L_6:
        /*0004*/ 	.word	0x00000082


	//----- nvinfo : EIATTR_KPARAM_INFO
	.align		4
.L_7:
        /*0008*/ 	.byte	0x04, 0x17
        /*000a*/ 	.short	(.L_9 - .L_8)
.L_8:
        /*000c*/ 	.word	0x00000000
        /*0010*/ 	.short	0x0005
        /*0012*/ 	.short	0x0020
        /*0014*/ 	.byte	0x00, 0xf5, 0x21, 0x00


	//----- nvinfo : EIATTR_KPARAM_INFO
	.align		4
.L_9:
        /*0018*/ 	.byte	0x04, 0x17
        /*001a*/ 	.short	(.L_11 - .L_10)
.L_10:
        /*001c*/ 	.word	0x00000000
        /*0020*/ 	.short	0x0004
        /*0022*/ 	.short	0x0018
        /*0024*/ 	.byte	0x00, 0xf5, 0x21, 0x00


	//----- nvinfo : EIATTR_KPARAM_INFO
	.align		4
.L_11:
        /*0028*/ 	.byte	0x04, 0x17
        /*002a*/ 	.short	(.L_13 - .L_12)
.L_12:
        /*002c*/ 	.word	0x00000000
        /*0030*/ 	.short	0x0003
        /*0032*/ 	.short	0x0010
        /*0034*/ 	.byte	0x00, 0xf5, 0x21, 0x00


	//----- nvinfo : EIATTR_KPARAM_INFO
	.align		4
.L_13:
        /*0038*/ 	.byte	0x04, 0x17
        /*003a*/ 	.short	(.L_15 - .L_14)
.L_14:
        /*003c*/ 	.word	0x00000000
        /*0040*/ 	.short	0x0002
        /*0042*/ 	.short	0x0008
        /*0044*/ 	.byte	0x00, 0xf5, 0x21, 0x00


	//----- nvinfo : EIATTR_KPARAM_INFO
	.align		4
.L_15:
        /*0048*/ 	.byte	0x04, 0x17
        /*004a*/ 	.short	(.L_17 - .L_16)
.L_16:
        /*004c*/ 	.word	0x00000000
        /*0050*/ 	.short	0x0001
        /*0052*/ 	.short	0x0004
        /*0054*/ 	.byte	0x00, 0xf0, 0x11, 0x00


	//----- nvinfo : EIATTR_KPARAM_INFO
	.align		4
.L_17:
        /*0058*/ 	.byte	0x04, 0x17
        /*005a*/ 	.short	(.L_19 - .L_18)
.L_18:
        /*005c*/ 	.word	0x00000000
        /*0060*/ 	.short	0x0000
        /*0062*/ 	.short	0x0000
        /*0064*/ 	.byte	0x00, 0xf0, 0x11, 0x00


	//----- nvinfo : EIATTR_SPARSE_MMA_MASK
	.align		4
.L_19:
        /*0068*/ 	.byte	0x03, 0x50
        /*006a*/ 	.short	0x0000


	//----- nvinfo : EIATTR_MAXREG_COUNT
	.align		4
        /*006c*/ 	.byte	0x03, 0x1b
        /*006e*/ 	.short	0x00ff


	//----- nvinfo : EIATTR_NUM_BARRIERS
	.align		4
        /*0070*/ 	.byte	0x02, 0x4c
        /*0072*/ 	.byte	0x01
	.zero		1


	//----- nvinfo : EIATTR_MERCURY_ISA_VERSION
	.align		4
        /*0074*/ 	.byte	0x03, 0x5f
        /*0076*/ 	.short	0x0101


	//----- nvinfo : EIATTR_UNUSED_LOAD_BYTE_OFFSET
	.align		4
        /*0078*/ 	.byte	0x04, 0x44
        /*007a*/ 	.short	(.L_21 - .L_20)


	//   ....[0]....
.L_20:
        /*007c*/ 	.word	0x00000a40
        /*0080*/ 	.word	0x00000fff


	//----- nvinfo : EIATTR_VRC_CTA_INIT_COUNT
	.align		4
.L_21:
        /*0084*/ 	.byte	0x02, 0x4a
	.zero		1
	.zero		1


	//----- nvinfo : EIATTR_EXIT_INSTR_OFFSETS
	.align		4
        /*0088*/ 	.byte	0x04, 0x1c
        /*008a*/ 	.short	(.L_23 - .L_22)


	//   ....[0]....
.L_22:
        /*008c*/ 	.word	0x00000070


	//   ....[1]....
        /*0090*/ 	.word	0x00000b80


	//----- nvinfo : EIATTR_CBANK_PARAM_SIZE
	.align		4
.L_23:
        /*0094*/ 	.byte	0x03, 0x19
        /*0096*/ 	.short	0x0028


	//----- nvinfo : EIATTR_PARAM_CBANK
	.align		4
        /*0098*/ 	.byte	0x04, 0x0a
        /*009a*/ 	.short	(.L_25 - .L_24)
	.align		4
.L_24:
        /*009c*/ 	.word	index@(.nv.constant0._Z19matvec_kernel_tilediiPKfS0_S0_Pf)
        /*00a0*/ 	.short	0x0380
        /*00a2*/ 	.short	0x0028


	//----- nvinfo : EIATTR_SW_WAR
	.align		4
.L_25:
        /*00a4*/ 	.byte	0x04, 0x36
        /*00a6*/ 	.short	(.L_27 - .L_26)
.L_26:
        /*00a8*/ 	.word	0x00000008
.L_27:


//--------------------- .nv.callgraph             --------------------------
	.section	.nv.callgraph,"",@"SHT_CUDA_CALLGRAPH"
	.align	4
	.sectionentsize	8
	.align		4
        /*0000*/ 	.word	0x00000000
	.align		4
        /*0004*/ 	.word	0xffffffff
	.align		4
        /*0008*/ 	.word	0x00000000
	.align		4
        /*000c*/ 	.word	0xfffffffe
	.align		4
        /*0010*/ 	.word	0x00000000
	.align		4
        /*0014*/ 	.word	0xfffffffd
	.align		4
        /*0018*/ 	.word	0x00000000
	.align		4
        /*001c*/ 	.word	0xfffffffc


//--------------------- .text._Z19matvec_kernel_tilediiPKfS0_S0_Pf --------------------------
	.section	.text._Z19matvec_kernel_tilediiPKfS0_S0_Pf,"ax",@progbits
	.align	128
        .global         _Z19matvec_kernel_tilediiPKfS0_S0_Pf
        .type           _Z19matvec_kernel_tilediiPKfS0_S0_Pf,@function
        .size           _Z19matvec_kernel_tilediiPKfS0_S0_Pf,(.L_x_8 - _Z19matvec_kernel_tilediiPKfS0_S0_Pf)
        .other          _Z19matvec_kernel_tilediiPKfS0_S0_Pf,@"STO_CUDA_ENTRY STV_DEFAULT"
_Z19matvec_kernel_tilediiPKfS0_S0_Pf:
.text._Z19matvec_kernel_tilediiPKfS0_S0_Pf:
[----:B------:R-:W-:Y:S01]  /*0000*/  LDC R1, c[0x0][0x37c] ;  /* 0x0000df00ff017b82 */ /* 0x000fe20000000800 */
[----:B------:R-:W0:Y:S07]  /*0010*/  S2R R2, SR_TID.X ;  /* 0x0000000000027919 */ /* 0x000e2e0000002100 */
[----:B------:R-:W0:Y:S01]  /*0020*/  S2UR UR4, SR_CTAID.X ;  /* 0x00000000000479c3 */ /* 0x000e220000002500 */
[----:B------:R-:W1:Y:S07]  /*0030*/  LDCU UR5, c[0x0][0x380] ;  /* 0x00007000ff0577ac */ /* 0x000e6e0008000800 */
[----:B------:R-:W0:Y:S02]  /*0040*/  LDC R3, c[0x0][0x360] ;  /* 0x0000d800ff037b82 */ /* 0x000e240000000800 */
[----:B0-----:R-:W-:-:S05]  /*0050*/  IMAD R16, R3, UR4, R2 ;  /* 0x0000000403107c24 */ /* 0x001fca000f8e0202 */
[----:B-1----:R-:W-:-:S13]  /*0060*/  ISETP.GE.AND P0, PT, R16, UR5, PT ;  /* 0x0000000510007c0c */ /* 0x002fda000bf06270 */
[----:B------:R-:W-:Y:S05]  /*0070*/  @P0 EXIT ;  /* 0x000000000000094d */ /* 0x000fea0003800000 */
[----:B------:R-:W0:Y:S01]  /*0080*/  LDCU UR4, c[0x0][0x384] ;  /* 0x00007080ff0477ac */ /* 0x000e220008000800 */
[----:B------:R-:W-:Y:S01]  /*0090*/  IMAD.MOV.U32 R15, RZ, RZ, RZ ;  /* 0x000000ffff0f7224 */ /* 0x000fe200078e00ff */
[----:B------:R-:W1:Y:S01]  /*00a0*/  LDCU.64 UR8, c[0x0][0x358] ;  /* 0x00006b00ff0877ac */ /* 0x000e620008000a00 */
[----:B0-----:R-:W-:-:S09]  /*00b0*/  UISETP.GE.AND UP0, UPT, UR4, 0x1, UPT ;  /* 0x000000010400788c */ /* 0x001fd2000bf06270 */
[----:B-1----:R-:W-:Y:S05]  /*00c0*/  BRA.U !UP0, `(.L_x_0) ;  /* 0x0000000908907547 */ /* 0x002fea000b800000 */
[----:B------:R-:W0:Y:S01]  /*00d0*/  S2UR UR5, SR_CgaCtaId ;  /* 0x00000000000579c3 */ /* 0x000e220000008800 */
[----:B------:R-:W1:Y:S01]  /*00e0*/  LDCU UR6, c[0x0][0x384] ;  /* 0x00007080ff0677ac */ /* 0x000e620008000800 */
[----:B------:R-:W-:Y:S01]  /*00f0*/  IMAD.MOV.U32 R15, RZ, RZ, RZ ;  /* 0x000000ffff0f7224 */ /* 0x000fe200078e00ff */
[----:B------:R-:W-:Y:S01]  /*0100*/  UMOV UR4, 0x400 ;  /* 0x0000040000047882 */ /* 0x000fe20000000000 */
[----:B-1----:R-:W-:Y:S01]  /*0110*/  MOV R6, UR6 ;  /* 0x0000000600067c02 */ /* 0x002fe20008000f00 */
[----:B0-----:R-:W-:-:S06]  /*0120*/  ULEA UR4, UR5, UR4, 0x18 ;  /* 0x0000000405047291 */ /* 0x001fcc000f8ec0ff */
[----:B------:R-:W-:Y:S01]  /*0130*/  LEA R7, R2, UR4, 0x2 ;  /* 0x0000000402077c11 */ /* 0x000fe2000f8e10ff */
[----:B------:R-:W-:-:S06]  /*0140*/  UMOV UR4, URZ ;  /* 0x000000ff00047c82 */ /* 0x000fcc0008000000 */
.L_x_6:
[----:B------:R-:W0:Y:S02]  /*0150*/  LDC R3, c[0x0][0x384] ;  /* 0x0000e100ff037b82 */ /* 0x000e240000000800 */
[----:B0-----:R-:W-:-:S05]  /*0160*/  VIADD R0, R3, -UR4 ;  /* 0x8000000403007c36 */ /* 0x001fca0008000000 */
[----:B------:R-:W-:-:S04]  /*0170*/  VIMNMX R5, PT, PT, R0, 0x100, PT ;  /* 0x0000010000057848 */ /* 0x000fc80003fe0100 */
[----:B------:R-:W-:-:S13]  /*0180*/  ISETP.GE.U32.AND P0, PT, R2, R5, PT ;  /* 0x000000050200720c */ /* 0x000fda0003f06070 */
[----:B------:R-:W0:Y:S01]  /*0190*/  @!P0 LDC.64 R4, c[0x0][0x388] ;  /* 0x0000e200ff048b82 */ /* 0x000e220000000a00 */
[----:B------:R-:W-:-:S05]  /*01a0*/  @!P0 IADD3 R9, PT, PT, R2, UR4, RZ ;  /* 0x0000000402098c10 */ /* 0x000fca000fffe0ff */
[----:B0-----:R-:W-:-:S06]  /*01b0*/  @!P0 IMAD.WIDE.U32 R4, R9, 0x4, R4 ;  /* 0x0000000409048825 */ /* 0x001fcc00078e0004 */
[----:B------:R-:W2:Y:S04]  /*01c0*/  @!P0 LDG.E.CONSTANT R4, desc[UR8][R4.64] ;  /* 0x0000000804048981 */ /* 0x000ea8000c1e9900 */
[----:B--2---:R0:W-:Y:S01]  /*01d0*/  @!P0 STS [R7], R4 ;  /* 0x0000000407008388 */ /* 0x0041e20000000800 */
[----:B------:R-:W-:Y:S01]  /*01e0*/  BAR.SYNC.DEFER_BLOCKING 0x0 ;  /* 0x0000000000007b1d */ /* 0x000fe20000010000 */
[----:B------:R-:W-:-:S13]  /*01f0*/  ISETP.GE.AND P0, PT, R0, 0x1, PT ;  /* 0x000000010000780c */ /* 0x000fda0003f06270 */
[----:B0-----:R-:W-:Y:S05]  /*0200*/  @!P0 BRA `(.L_x_1) ;  /* 0x00000008002c8947 */ /* 0x001fea0003800000 */
[----:B------:R-:W-:Y:S01]  /*0210*/  ISETP.GE.AND P1, PT, R6, 0x10, PT ;  /* 0x000000100600780c */ /* 0x000fe20003f26270 */
[----:B------:R-:W-:Y:S01]  /*0220*/  IMAD R5, R16, R3, UR4 ;  /* 0x0000000410057e24 */ /* 0x000fe2000f8e0203 */
[----:B------:R-:W-:Y:S01]  /*0230*/  VIMNMX R17, PT, PT, R6, 0x100, PT ;  /* 0x0000010006117848 */ /* 0x000fe20003fe0100 */
[----:B------:R-:W-:-:S03]  /*0240*/  IMAD.MOV.U32 R0, RZ, RZ, RZ ;  /* 0x000000ffff007224 */ /* 0x000fc600078e00ff */
[----:B------:R-:W-:Y:S02]  /*0250*/  VIMNMX R17, PT, PT, R17, 0x1, !PT ;  /* 0x0000000111117848 */ /* 0x000fe40007fe0100 */
[----:B------:R-:W-:Y:S02]  /*0260*/  SHF.R.S32.HI R4, RZ, 0x1f, R5 ;  /* 0x0000001fff047819 */ /* 0x000fe40000011405 */
[----:B------:R-:W-:-:S04]  /*0270*/  LOP3.LUT R18, R17, 0xf, RZ, 0xc0, !PT ;  /* 0x0000000f11127812 */ /* 0x000fc800078ec0ff */
[----:B------:R-:W-:Y:S01]  /*0280*/  ISETP.NE.AND P0, PT, R18, RZ, PT ;  /* 0x000000ff1200720c */ /* 0x000fe20003f05270 */
[----:B------:R-:W-:-:S12]  /*0290*/  @!P1 BRA `(.L_x_2) ;  /* 0x0000000000d49947 */ /* 0x000fd80003800000 */
[----:B------:R-:W0:Y:S01]  /*02a0*/  LDCU.64 UR10, c[0x0][0x398] ;  /* 0x00007300ff0a77ac */ /* 0x000e220008000a00 */
[----:B------:R-:W1:Y:S01]  /*02b0*/  S2UR UR6, SR_CgaCtaId ;  /* 0x00000000000679c3 */ /* 0x000e620000008800 */
[----:B------:R-:W-:Y:S01]  /*02c0*/  LOP3.LUT R0, R17, 0x1f0, RZ, 0xc0, !PT ;  /* 0x000001f011007812 */ /* 0x000fe200078ec0ff */
[----:B------:R-:W-:-:S03]  /*02d0*/  UMOV UR5, 0x400 ;  /* 0x0000040000057882 */ /* 0x000fc60000000000 */
[----:B------:R-:W-:Y:S02]  /*02e0*/  IADD3 R19, PT, PT, -R0, RZ, RZ ;  /* 0x000000ff00137210 */ /* 0x000fe40007ffe1ff */
[----:B0-----:R-:W-:-:S04]  /*02f0*/  LEA R30, P1, R5, UR10, 0x2 ;  /* 0x0000000a051e7c11 */ /* 0x001fc8000f8210ff */
[----:B------:R-:W-:Y:S02]  /*0300*/  IADD3 R30, P2, PT, R30, 0x20, RZ ;  /* 0x000000201e1e7810 */ /* 0x000fe40007f5e0ff */
[----:B------:R-:W-:Y:S01]  /*0310*/  LEA.HI.X R31, R5, UR11, R4, 0x2, P1 ;  /* 0x0000000b051f7c11 */ /* 0x000fe200088f1404 */
[----:B-1----:R-:W-:-:S04]  /*0320*/  ULEA UR5, UR6, UR5, 0x18 ;  /* 0x0000000506057291 */ /* 0x002fc8000f8ec0ff */
[----:B------:R-:W-:Y:S01]  /*0330*/  IMAD.X R31, RZ, RZ, R31, P2 ;  /* 0x000000ffff1f7224 */ /* 0x000fe200010e061f */
[----:B------:R-:W-:-:S12]  /*0340*/  UIADD3 UR5, UPT, UPT, UR5, 0x20, URZ ;  /* 0x0000002005057890 */ /* 0x000fd8000fffe0ff */
.L_x_3:
[----:B------:R-:W2:Y:S04]  /*0350*/  LDG.E.CONSTANT R12, desc[UR8][R30.64+-0x20] ;  /* 0xffffe0081e0c7981 */ /* 0x000ea8000c1e9900 */
[----:B------:R-:W3:Y:S04]  /*0360*/  LDG.E.CONSTANT R13, desc[UR8][R30.64+-0x1c] ;  /* 0xffffe4081e0d7981 */ /* 0x000ee8000c1e9900 */
[----:B------:R-:W4:Y:S04]  /*0370*/  LDG.E.CONSTANT R14, desc[UR8][R30.64+-0x18] ;  /* 0xffffe8081e0e7981 */ /* 0x000f28000c1e9900 */
[----:B------:R-:W5:Y:S04]  /*0380*/  LDG.E.CONSTANT R20, desc[UR8][R30.64+-0x14] ;  /* 0xffffec081e147981 */ /* 0x000f68000c1e9900 */
[----:B------:R-:W5:Y:S04]  /*0390*/  LDG.E.CONSTANT R23, desc[UR8][R30.64+-0x10] ;  /* 0xfffff0081e177981 */ /* 0x000f68000c1e9900 */
[----:B------:R-:W5:Y:S04]  /*03a0*/  LDG.E.CONSTANT R22, desc[UR8][R30.64+-0xc] ;  /* 0xfffff4081e167981 */ /* 0x000f68000c1e9900 */
[----:B------:R-:W2:Y:S04]  /*03b0*/  LDS.128 R8, [UR5+-0x20] ;  /* 0xffffe005ff087984 */ /* 0x000ea80008000c00 */
[----:B------:R-:W5:Y:S04]  /*03c0*/  LDG.E.CONSTANT R29, desc[UR8][R30.64+-0x8] ;  /* 0xfffff8081e1d7981 */ /* 0x000f68000c1e9900 */
[----:B------:R-:W5:Y:S04]  /*03d0*/  LDG.E.CONSTANT R28, desc[UR8][R30.64+-0x4] ;  /* 0xfffffc081e1c7981 */ /* 0x000f68000c1e9900 */
[----:B------:R-:W5:Y:S04]  /*03e0*/  LDG.E.CONSTANT R25, desc[UR8][R30.64] ;  /* 0x000000081e197981 */ /* 0x000f68000c1e9900 */
[----:B------:R-:W5:Y:S04]  /*03f0*/  LDG.E.CONSTANT R26, desc[UR8][R30.64+0x4] ;  /* 0x000004081e1a7981 */ /* 0x000f68000c1e9900 */
[----:B------:R-:W5:Y:S04]  /*0400*/  LDG.E.CONSTANT R21, desc[UR8][R30.64+0x8] ;  /* 0x000008081e157981 */ /* 0x000f68000c1e9900 */
[----:B------:R-:W5:Y:S04]  /*0410*/  LDG.E.CONSTANT R27, desc[UR8][R30.64+0x18] ;  /* 0x000018081e1b7981 */ /* 0x000f68000c1e9900 */
[----:B------:R-:W5:Y:S01]  /*0420*/  LDG.E.CONSTANT R24, desc[UR8][R30.64+0x1c] ;  /* 0x00001c081e187981 */ /* 0x000f62000c1e9900 */
[----:B--2---:R-:W-:-:S04]  /*0430*/  FFMA R8, R12, R8, R15 ;  /* 0x000000080c087223 */ /* 0x004fc8000000000f */
[----:B---3--:R-:W-:-:S04]  /*0440*/  FFMA R9, R9, R13, R8 ;  /* 0x0000000d09097223 */ /* 0x008fc80000000008 */
[----:B----4-:R-:W-:Y:S02]  /*0450*/  FFMA R10, R10, R14, R9 ;  /* 0x0000000e0a0a7223 */ /* 0x010fe40000000009 */
[----:B------:R-:W0:Y:S02]  /*0460*/  LDS.128 R12, [UR5+-0x10] ;  /* 0xfffff005ff0c7984 */ /* 0x000e240008000c00 */
[----:B-----5:R-:W-:Y:S02]  /*0470*/  FFMA R10, R11, R20, R10 ;  /* 0x000000140b0a7223 */ /* 0x020fe4000000000a */
[----:B------:R-:W2:Y:S02]  /*0480*/  LDG.E.CONSTANT R20, desc[UR8][R30.64+0xc] ;  /* 0x00000c081e147981 */ /* 0x000ea4000c1e9900 */
[----:B0-----:R-:W-:Y:S02]  /*0490*/  FFMA R10, R23, R12, R10 ;  /* 0x0000000c170a7223 */ /* 0x001fe4000000000a */
[----:B------:R-:W3:Y:S02]  /*04a0*/  LDG.E.CONSTANT R23, desc[UR8][R30.64+0x10] ;  /* 0x000010081e177981 */ /* 0x000ee4000c1e9900 */
[----:B------:R-:W-:-:S02]  /*04b0*/  FFMA R13, R13, R22, R10 ;  /* 0x000000160d0d7223 */ /* 0x000fc4000000000a */
[----:B------:R0:W4:Y:S04]  /*04c0*/  LDG.E.CONSTANT R22, desc[UR8][R30.64+0x14] ;  /* 0x000014081e167981 */ /* 0x000128000c1e9900 */
[----:B------:R-:W1:Y:S01]  /*04d0*/  LDS.128 R8, [UR5] ;  /* 0x00000005ff087984 */ /* 0x000e620008000c00 */
[----:B------:R-:W-:-:S04]  /*04e0*/  FFMA R14, R14, R29, R13 ;  /* 0x0000001d0e0e7223 */ /* 0x000fc8000000000d */
[----:B------:R-:W-:Y:S01]  /*04f0*/  FFMA R14, R15, R28, R14 ;  /* 0x0000001c0f0e7223 */ /* 0x000fe2000000000e */
[----:B------:R-:W-:-:S03]  /*0500*/  IADD3 R19, PT, PT, R19, 0x10, RZ ;  /* 0x0000001013137810 */ /* 0x000fc60007ffe0ff */
[----:B-1----:R-:W-:Y:S02]  /*0510*/  FFMA R8, R25, R8, R14 ;  /* 0x0000000819087223 */ /* 0x002fe4000000000e */
[----:B------:R-:W3:Y:S02]  /*0520*/  LDS.128 R12, [UR5+0x10] ;  /* 0x00001005ff0c7984 */ /* 0x000ee40008000c00 */
[----:B------:R-:W-:-:S04]  /*0530*/  FFMA R9, R9, R26, R8 ;  /* 0x0000001a09097223 */ /* 0x000fc80000000008 */
[----:B------:R-:W-:Y:S01]  /*0540*/  FFMA R10, R10, R21, R9 ;  /* 0x000000150a0a7223 */ /* 0x000fe20000000009 */
[----:B------:R-:W-:Y:S02]  /*0550*/  ISETP.NE.AND P1, PT, R19, RZ, PT ;  /* 0x000000ff1300720c */ /* 0x000fe40003f25270 */
[----:B0-----:R-:W-:Y:S01]  /*0560*/  IADD3 R30, P2, PT, R30, 0x40, RZ ;  /* 0x000000401e1e7810 */ /* 0x001fe20007f5e0ff */
[----:B------:R-:W-:-:S04]  /*0570*/  UIADD3 UR5, UPT, UPT, UR5, 0x40, URZ ;  /* 0x0000004005057890 */ /* 0x000fc8000fffe0ff */
[----:B------:R-:W-:Y:S02]  /*0580*/  IMAD.X R31, RZ, RZ, R31, P2 ;  /* 0x000000ffff1f7224 */ /* 0x000fe400010e061f */
[----:B--2---:R-:W-:-:S04]  /*0590*/  FFMA R10, R11, R20, R10 ;  /* 0x000000140b0a7223 */ /* 0x004fc8000000000a */
[----:B---3--:R-:W-:-:S04]  /*05a0*/  FFMA R10, R23, R12, R10 ;  /* 0x0000000c170a7223 */ /* 0x008fc8000000000a */
[----:B----4-:R-:W-:-:S04]  /*05b0*/  FFMA R13, R13, R22, R10 ;  /* 0x000000160d0d7223 */ /* 0x010fc8000000000a */
[----:B------:R-:W-:-:S04]  /*05c0*/  FFMA R14, R14, R27, R13 ;  /* 0x0000001b0e0e7223 */ /* 0x000fc8000000000d */
[----:B------:R-:W-:Y:S01]  /*05d0*/  FFMA R15, R15, R24, R14 ;  /* 0x000000180f0f7223 */ /* 0x000fe2000000000e */
[----:B------:R-:W-:Y:S06]  /*05e0*/  @P1 BRA `(.L_x_3) ;  /* 0xfffffffc00581947 */ /* 0x000fec000383ffff */
.L_x_2:
[----:B------:R-:W-:Y:S01]  /*05f0*/  LOP3.LUT R27, R17, 0x7, RZ, 0xc0, !PT ;  /* 0x00000007111b7812 */ /* 0x000fe200078ec0ff */
[----:B------:R-:W-:Y:S06]  /*0600*/  @!P0 BRA `(.L_x_1) ;  /* 0x00000004002c8947 */ /* 0x000fec0003800000 */
[----:B------:R-:W-:Y:S02]  /*0610*/  ISETP.GE.U32.AND P1, PT, R18, 0x8, PT ;  /* 0x000000081200780c */ /* 0x000fe40003f26070 */
[----:B------:R-:W-:-:S11]  /*0620*/  ISETP.NE.AND P0, PT, R27, RZ, PT ;  /* 0x000000ff1b00720c */ /* 0x000fd60003f05270 */
[----:B------:R-:W-:Y:S05]  /*0630*/  @!P1 BRA `(.L_x_4) ;  /* 0x0000000000709947 */ /* 0x000fea0003800000 */
[----:B------:R-:W0:Y:S01]  /*0640*/  LDCU.64 UR6, c[0x0][0x398] ;  /* 0x00007300ff0677ac */ /* 0x000e220008000a00 */
[----:B------:R-:W-:-:S04]  /*0650*/  IADD3 R8, P1, PT, R5, R0, RZ ;  /* 0x0000000005087210 */ /* 0x000fc80007f3e0ff */
[----:B------:R-:W-:Y:S02]  /*0660*/  IADD3.X R9, PT, PT, RZ, R4, RZ, P1, !PT ;  /* 0x00000004ff097210 */ /* 0x000fe40000ffe4ff */
[----:B0-----:R-:W-:-:S04]  /*0670*/  LEA R18, P1, R8, UR6, 0x2 ;  /* 0x0000000608127c11 */ /* 0x001fc8000f8210ff */
[----:B------:R-:W-:-:S05]  /*0680*/  LEA.HI.X R19, R8, UR7, R9, 0x2, P1 ;  /* 0x0000000708137c11 */ /* 0x000fca00088f1409 */
[----:B------:R-:W2:Y:S04]  /*0690*/  LDG.E.CONSTANT R12, desc[UR8][R18.64] ;  /* 0x00000008120c7981 */ /* 0x000ea8000c1e9900 */
[----:B------:R-:W3:Y:S04]  /*06a0*/  LDG.E.CONSTANT R20, desc[UR8][R18.64+0x4] ;  /* 0x0000040812147981 */ /* 0x000ee8000c1e9900 */
[----:B------:R-:W4:Y:S04]  /*06b0*/  LDG.E.CONSTANT R25, desc[UR8][R18.64+0x8] ;  /* 0x0000080812197981 */ /* 0x000f28000c1e9900 */
[----:B------:R-:W5:Y:S04]  /*06c0*/  LDG.E.CONSTANT R24, desc[UR8][R18.64+0xc] ;  /* 0x00000c0812187981 */ /* 0x000f68000c1e9900 */
[----:B------:R-:W5:Y:S04]  /*06d0*/  LDG.E.CONSTANT R23, desc[UR8][R18.64+0x10] ;  /* 0x0000100812177981 */ /* 0x000f68000c1e9900 */
[----:B------:R-:W5:Y:S04]  /*06e0*/  LDG.E.CONSTANT R22, desc[UR8][R18.64+0x14] ;  /* 0x0000140812167981 */ /* 0x000f68000c1e9900 */
[----:B------:R-:W5:Y:S04]  /*06f0*/  LDG.E.CONSTANT R21, desc[UR8][R18.64+0x18] ;  /* 0x0000180812157981 */ /* 0x000f68000c1e9900 */
[----:B------:R-:W5:Y:S01]  /*0700*/  LDG.E.CONSTANT R26, desc[UR8][R18.64+0x1c] ;  /* 0x00001c08121a7981 */ /* 0x000f62000c1e9900 */
[----:B------:R-:W-:Y:S01]  /*0710*/  MOV R8, 0x400 ;  /* 0x0000040000087802 */ /* 0x000fe20000000f00 */
[----:B------:R-:W0:Y:S03]  /*0720*/  S2R R9, SR_CgaCtaId ;  /* 0x0000000000097919 */ /* 0x000e260000008800 */
[----:B0-----:R-:W-:-:S05]  /*0730*/  LEA R9, R9, R8, 0x18 ;  /* 0x0000000809097211 */ /* 0x001fca00078ec0ff */
[C---:B------:R-:W-:Y:S01]  /*0740*/  IMAD R28, R0.reuse, 0x4, R9 ;  /* 0x00000004001c7824 */ /* 0x040fe200078e0209 */
[----:B------:R-:W-:-:S04]  /*0750*/  IADD3 R0, PT, PT, R0, 0x8, RZ ;  /* 0x0000000800007810 */ /* 0x000fc80007ffe0ff */
[----:B------:R-:W2:Y:S02]  /*0760*/  LDS.128 R8, [R28] ;  /* 0x000000001c087984 */ /* 0x000ea40000000c00 */
[----:B--2---:R-:W-:Y:S02]  /*0770*/  FFMA R29, R12, R8, R15 ;  /* 0x000000080c1d7223 */ /* 0x004fe4000000000f */
[----:B------:R-:W0:Y:S02]  /*0780*/  LDS.128 R12, [R28+0x10] ;  /* 0x000010001c0c7984 */ /* 0x000e240000000c00 */
[----:B---3--:R-:W-:-:S04]  /*0790*/  FFMA R20, R20, R9, R29 ;  /* 0x0000000914147223 */ /* 0x008fc8000000001d */
[----:B----4-:R-:W-:-:S04]  /*07a0*/  FFMA R25, R25, R10, R20 ;  /* 0x0000000a19197223 */ /* 0x010fc80000000014 */
[----:B-----5:R-:W-:-:S04]  /*07b0*/  FFMA R24, R24, R11, R25 ;  /* 0x0000000b18187223 */ /* 0x020fc80000000019 */
[----:B0-----:R-:W-:-:S04]  /*07c0*/  FFMA R23, R23, R12, R24 ;  /* 0x0000000c17177223 */ /* 0x001fc80000000018 */
[----:B------:R-:W-:-:S04]  /*07d0*/  FFMA R22, R22, R13, R23 ;  /* 0x0000000d16167223 */ /* 0x000fc80000000017 */
[----:B------:R-:W-:-:S04]  /*07e0*/  FFMA R21, R21, R14, R22 ;  /* 0x0000000e15157223 */ /* 0x000fc80000000016 */
[----:B------:R-:W-:-:S07]  /*07f0*/  FFMA R15, R26, R15, R21 ;  /* 0x0000000f1a0f7223 */ /* 0x000fce0000000015 */
.L_x_4:
[----:B------:R-:W-:Y:S05]  /*0800*/  @!P0 BRA `(.L_x_1) ;  /* 0x0000000000ac8947 */ /* 0x000fea0003800000 */
[----:B------:R-:W-:Y:S02]  /*0810*/  ISETP.GE.U32.AND P1, PT, R27, 0x4, PT ;  /* 0x000000041b00780c */ /* 0x000fe40003f26070 */
[----:B------:R-:W-:-:S04]  /*0820*/  LOP3.LUT R17, R17, 0x3, RZ, 0xc0, !PT ;  /* 0x0000000311117812 */ /* 0x000fc800078ec0ff */
[----:B------:R-:W-:-:S07]  /*0830*/  ISETP.NE.AND P0, PT, R17, RZ, PT ;  /* 0x000000ff1100720c */ /* 0x000fce0003f05270 */
[----:B------:R-:W-:Y:S06]  /*0840*/  @!P1 BRA `(.L_x_5) ;  /* 0x00000000004c9947 */ /* 0x000fec0003800000 */
[----:B------:R-:W0:Y:S01]  /*0850*/  LDCU.64 UR6, c[0x0][0x398] ;  /* 0x00007300ff0677ac */ /* 0x000e220008000a00 */
[----:B------:R-:W-:-:S05]  /*0860*/  IADD3 R8, P1, PT, R5, R0, RZ ;  /* 0x0000000005087210 */ /* 0x000fca0007f3e0ff */
[----:B------:R-:W-:Y:S01]  /*0870*/  IMAD.X R9, RZ, RZ, R4, P1 ;  /* 0x000000ffff097224 */ /* 0x000fe200008e0604 */
[----:B0-----:R-:W-:-:S04]  /*0880*/  LEA R12, P1, R8, UR6, 0x2 ;  /* 0x00000006080c7c11 */ /* 0x001fc8000f8210ff */
[----:B------:R-:W-:-:S05]  /*0890*/  LEA.HI.X R13, R8, UR7, R9, 0x2, P1 ;  /* 0x00000007080d7c11 */ /* 0x000fca00088f1409 */
[----:B------:R-:W2:Y:S04]  /*08a0*/  LDG.E.CONSTANT R14, desc[UR8][R12.64] ;  /* 0x000000080c0e7981 */ /* 0x000ea8000c1e9900 */
[----:B------:R-:W3:Y:S04]  /*08b0*/  LDG.E.CONSTANT R19, desc[UR8][R12.64+0x4] ;  /* 0x000004080c137981 */ /* 0x000ee8000c1e9900 */
[----:B------:R-:W4:Y:S04]  /*08c0*/  LDG.E.CONSTANT R18, desc[UR8][R12.64+0x8] ;  /* 0x000008080c127981 */ /* 0x000f28000c1e9900 */
[----:B------:R-:W5:Y:S01]  /*08d0*/  LDG.E.CONSTANT R21, desc[UR8][R12.64+0xc] ;  /* 0x00000c080c157981 */ /* 0x000f62000c1e9900 */
[----:B------:R-:W-:Y:S01]  /*08e0*/  MOV R8, 0x400 ;  /* 0x0000040000087802 */ /* 0x000fe20000000f00 */
[----:B------:R-:W0:Y:S03]  /*08f0*/  S2R R9, SR_CgaCtaId ;  /* 0x0000000000097919 */ /* 0x000e260000008800 */
[----:B0-----:R-:W-:-:S04]  /*0900*/  LEA R9, R9, R8, 0x18 ;  /* 0x0000000809097211 */ /* 0x001fc800078ec0ff */
[C---:B------:R-:W-:Y:S01]  /*0910*/  LEA R9, R0.reuse, R9, 0x2 ;  /* 0x0000000900097211 */ /* 0x040fe200078e10ff */
[----:B------:R-:W-:-:S05]  /*0920*/  VIADD R0, R0, 0x4 ;  /* 0x0000000400007836 */ /* 0x000fca0000000000 */
[----:B------:R-:W2:Y:S02]  /*0930*/  LDS.128 R8, [R9] ;  /* 0x0000000009087984 */ /* 0x000ea40000000c00 */
[----:B--2---:R-:W-:-:S04]  /*0940*/  FFMA R8, R14, R8, R15 ;  /* 0x000000080e087223 */ /* 0x004fc8000000000f */
[----:B---3--:R-:W-:-:S04]  /*0950*/  FFMA R19, R19, R9, R8 ;  /* 0x0000000913137223 */ /* 0x008fc80000000008 */
[----:B----4-:R-:W-:-:S04]  /*0960*/  FFMA R10, R18, R10, R19 ;  /* 0x0000000a120a7223 */ /* 0x010fc80000000013 */
[----:B-----5:R-:W-:-:S07]  /*0970*/  FFMA R15, R21, R11, R10 ;  /* 0x0000000b150f7223 */ /* 0x020fce000000000a */
.L_x_5:
[----:B------:R-:W-:Y:S05]  /*0980*/  @!P0 BRA `(.L_x_1) ;  /* 0x00000000004c8947 */ /* 0x000fea0003800000 */
[----:B------:R-:W0:Y:S01]  /*0990*/  LDCU.64 UR6, c[0x0][0x398] ;  /* 0x00007300ff0677ac */ /* 0x000e220008000a00 */
[----:B------:R-:W-:-:S04]  /*09a0*/  IADD3 R5, P0, PT, R5, R0, RZ ;  /* 0x0000000005057210 */ /* 0x000fc80007f1e0ff */
[----:B------:R-:W-:Y:S02]  /*09b0*/  IADD3.X R8, PT, PT, RZ, R4, RZ, P0, !PT ;  /* 0x00000004ff087210 */ /* 0x000fe400007fe4ff */
[----:B0-----:R-:W-:-:S04]  /*09c0*/  LEA R4, P0, R5, UR6, 0x2 ;  /* 0x0000000605047c11 */ /* 0x001fc8000f8010ff */
[----:B------:R-:W-:-:S05]  /*09d0*/  LEA.HI.X R5, R5, UR7, R8, 0x2, P0 ;  /* 0x0000000705057c11 */ /* 0x000fca00080f1408 */
[----:B------:R-:W2:Y:S01]  /*09e0*/  LDG.E.CONSTANT R12, desc[UR8][R4.64] ;  /* 0x00000008040c7981 */ /* 0x000ea2000c1e9900 */
[----:B------:R-:W-:Y:S02]  /*09f0*/  MOV R8, 0x400 ;  /* 0x0000040000087802 */ /* 0x000fe40000000f00 */
[----:B------:R-:W-:Y:S01]  /*0a00*/  ISETP.NE.AND P0, PT, R17, 0x1, PT ;  /* 0x000000011100780c */ /* 0x000fe20003f05270 */
[----:B------:R-:W0:Y:S02]  /*0a10*/  S2R R9, SR_CgaCtaId ;  /* 0x0000000000097919 */ /* 0x000e240000008800 */
[----:B0-----:R-:W-:-:S05]  /*0a20*/  LEA R9, R9, R8, 0x18 ;  /* 0x0000000809097211 */ /* 0x001fca00078ec0ff */
[----:B------:R-:W-:-:S06]  /*0a30*/  IMAD R8, R0, 0x4, R9 ;  /* 0x0000000400087824 */ /* 0x000fcc00078e0209 */
[----:B------:R-:W2:Y:S02]  /*0a40*/  LDS.128 R8, [R8] ;  /* 0x0000000008087984 */ /* 0x000ea40000000c00 */
[----:B--2---:R-:W-:Y:S01]  /*0a50*/  FFMA R15, R12, R8, R15 ;  /* 0x000000080c0f7223 */ /* 0x004fe2000000000f */
[----:B------:R-:W-:Y:S06]  /*0a60*/  @!P0 BRA `(.L_x_1) ;  /* 0x0000000000148947 */ /* 0x000fec0003800000 */
[----:B------:R-:W-:Y:S01]  /*0a70*/  ISETP.NE.AND P0, PT, R17, 0x2, PT ;  /* 0x000000021100780c */ /* 0x000fe20003f05270 */
[----:B------:R-:W2:-:S12]  /*0a80*/  LDG.E.CONSTANT R0, desc[UR8][R4.64+0x4] ;  /* 0x0000040804007981 */ /* 0x000e98000c1e9900 */
[----:B------:R-:W3:Y:S01]  /*0a90*/  @P0 LDG.E.CONSTANT R8, desc[UR8][R4.64+0x8] ;  /* 0x0000080804080981 */ /* 0x000ee2000c1e9900 */
[----:B--2---:R-:W-:-:S04]  /*0aa0*/  FFMA R15, R0, R9, R15 ;  /* 0x00000009000f7223 */ /* 0x004fc8000000000f */
[----:B---3--:R-:W-:-:S07]  /*0ab0*/  @P0 FFMA R15, R8, R10, R15 ;  /* 0x0000000a080f0223 */ /* 0x008fce000000000f */
.L_x_1:
[----:B------:R-:W-:Y:S01]  /*0ac0*/  UIADD3 UR4, UPT, UPT, UR4, 0x100, URZ ;  /* 0x0000010004047890 */ /* 0x000fe2000fffe0ff */
[----:B------:R-:W-:Y:S01]  /*0ad0*/  BAR.SYNC.DEFER_BLOCKING 0x0 ;  /* 0x0000000000007b1d */ /* 0x000fe20000010000 */
[----:B------:R-:W-:-:S04]  /*0ae0*/  IADD3 R6, PT, PT, R6, -0x100, RZ ;  /* 0xffffff0006067810 */ /* 0x000fc80007ffe0ff */
[----:B------:R-:W-:-:S13]  /*0af0*/  ISETP.LE.AND P0, PT, R3, UR4, PT ;  /* 0x0000000403007c0c */ /* 0x000fda000bf03270 */
[----:B------:R-:W-:Y:S05]  /*0b00*/  @!P0 BRA `(.L_x_6) ;  /* 0xfffffff400908947 */ /* 0x000fea000383ffff */
.L_x_0:
[----:B------:R-:W0:Y:S08]  /*0b10*/  LDC.64 R2, c[0x0][0x390] ;  /* 0x0000e400ff027b82 */ /* 0x000e300000000a00 */
[----:B------:R-:W1:Y:S01]  /*0b20*/  LDC.64 R4, c[0x0][0x3a0] ;  /* 0x0000e800ff047b82 */ /* 0x000e620000000a00 */
[----:B0-----:R-:W-:-:S06]  /*0b30*/  IMAD.WIDE R2, R16, 0x4, R2 ;  /* 0x0000000410027825 */ /* 0x001fcc00078e0202 */
[----:B------:R-:W2:Y:S01]  /*0b40*/  LDG.E.CONSTANT R2, desc[UR8][R2.64] ;  /* 0x0000000802027981 */ /* 0x000ea2000c1e9900 */
[----:B-1----:R-:W-:-:S04]  /*0b50*/  IMAD.WIDE R16, R16, 0x4, R4 ;  /* 0x0000000410107825 */ /* 0x002fc800078e0204 */
[----:B--2---:R-:W-:-:S05]  /*0b60*/  FADD R15, R2, R15 ;  /* 0x0000000f020f7221 */ /* 0x004fca0000000000 */
[----:B------:R-:W-:Y:S01]  /*0b70*/  STG.E desc[UR8][R16.64], R15 ;  /* 0x0000000f10007986 */ /* 0x000fe2000c101908 */
[----:B------:R-:W-:Y:S05]  /*0b80*/  EXIT ;  /* 0x000000000000794d */ /* 0x000fea0003800000 */
.L_x_7:
[----:B------:R-:W-:-:S00]  /*0b90*/  BRA `(.L_x_7) ;  /* 0xfffffffc00fc7947 */ /* 0x000fc0000383ffff */
[----:B------:R-:W-:-:S00]  /*0ba0*/  NOP ;  /* 0x0000000000007918 */ /* 0x000fc00000000000 */
        /* <DEDUP_REMOVED lines=13> */
.L_x_8:


//--------------------- .nv.shared._Z19matvec_kernel_tilediiPKfS0_S0_Pf --------------------------
	.section	.nv.shared._Z19matvec_kernel_tilediiPKfS0_S0_Pf,"aw",@nobits
	.sectionflags	@""
	.align	16
	.zero		1024


//--------------------- .nv.shared.reserved.0     --------------------------
	.section	.nv.shared.reserved.0,"aw",@nobits
	.weak		__nv_reservedSMEM_offset_0_alias
	.size		__nv_reservedSMEM_offset_0_alias, 0, 64
	.other		__nv_reservedSMEM_offset_0_alias,@"STO_CUDA_RESERVED_SHARED STV_DEFAULT"
__nv_reservedSMEM_offset_0_alias:
	.zero		0
	.zero		64


//--------------------- .nv.constant0._Z19matvec_kernel_tilediiPKfS0_S0_Pf --------------------------
	.section	.nv.constant0._Z19matvec_kernel_tilediiPKfS0_S0_Pf,"a",@progbits
	.sectionflags	@""
	.align	4
.nv.constant0._Z19matvec_kernel_tilediiPKfS0_S0_Pf:
	.zero		936


//--------------------- SYMBOLS --------------------------

	.type		.nv.reservedSmem.offset0,@object
	.size		.nv.reservedSmem.offset0,0x4
	.type		.nv.reservedSmem.cap,@object
	.size		.nv.reservedSmem.cap,0x4
